//
// Generated by NVIDIA NVVM Compiler
//
// Compiler Build ID: CL-36424714
// Cuda compilation tools, release 13.0, V13.0.88
// Based on NVVM 20.0.0
//

.version 9.0
.target sm_100
.address_size 64

	// .globl	_Z6reducePiiS_
// _ZZ6reducePiiS_E8s_arrays has been demoted

.visible .entry _Z6reducePiiS_(
	.param .u64 .ptr .align 1 _Z6reducePiiS__param_0,
	.param .u32 _Z6reducePiiS__param_1,
	.param .u64 .ptr .align 1 _Z6reducePiiS__param_2
)
{
	.reg .pred 	%p<5>;
	.reg .b32 	%r<20>;
	.reg .b64 	%rd<9>;
	// demoted variable
	.shared .align 4 .b8 _ZZ6reducePiiS_E8s_arrays[256];
	ld.param.u64 	%rd1, [_Z6reducePiiS__param_0];
	ld.param.u32 	%r8, [_Z6reducePiiS__param_1];
	ld.param.u64 	%rd2, [_Z6reducePiiS__param_2];
	mov.u32 	%r1, %tid.x;
	mov.u32 	%r19, %ntid.x;
	mov.u32 	%r3, %ctaid.x;
	mad.lo.s32 	%r4, %r19, %r3, %r1;
	setp.ge.s32 	%p1, %r4, %r8;
	shl.b32 	%r9, %r1, 2;
	mov.u32 	%r10, _ZZ6reducePiiS_E8s_arrays;
	add.s32 	%r5, %r10, %r9;
	@%p1 bra 	$L__BB0_2;
	cvta.to.global.u64 	%rd3, %rd1;
	mul.wide.s32 	%rd4, %r4, 4;
	add.s64 	%rd5, %rd3, %rd4;
	ld.global.u32 	%r12, [%rd5];
	st.shared.u32 	[%r5], %r12;
	bra.uni 	$L__BB0_3;
$L__BB0_2:
	mov.b32 	%r11, 0;
	st.shared.u32 	[%r5], %r11;
$L__BB0_3:
	bar.sync 	0;
	setp.lt.u32 	%p2, %r19, 2;
	@%p2 bra 	$L__BB0_7;
$L__BB0_4:
	shr.u32 	%r7, %r19, 1;
	setp.ge.u32 	%p3, %r1, %r7;
	@%p3 bra 	$L__BB0_6;
	shl.b32 	%r13, %r7, 2;
	add.s32 	%r14, %r5, %r13;
	ld.shared.u32 	%r15, [%r14];
	ld.shared.u32 	%r16, [%r5];
	add.s32 	%r17, %r16, %r15;
	st.shared.u32 	[%r5], %r17;
$L__BB0_6:
	bar.sync 	0;
	setp.gt.u32 	%p4, %r19, 3;
	mov.u32 	%r19, %r7;
	@%p4 bra 	$L__BB0_4;
$L__BB0_7:
	cvta.to.global.u64 	%rd6, %rd2;
	ld.shared.u32 	%r18, [_ZZ6reducePiiS_E8s_arrays];
	mul.wide.u32 	%rd7, %r3, 4;
	add.s64 	%rd8, %rd6, %rd7;
	st.global.u32 	[%rd8], %r18;
	ret;

}


// ===== COMPILED SASS (sm_100) =====

	.target	sm_100

	.elftype	@"ET_EXEC"


//--------------------- .note.nv.tkinfo           --------------------------
	.section	.note.nv.tkinfo,"",@"SHT_NOTE"
	.sectionflags	@"SHF_NOTE_NV_TKINFO"
	.tkinfo
        /*0018*/ 	.word	0x00000002
        /*0030*/ 	.string	""
        /*0030*/ 	.string	"ptxas"
        /*0030*/ 	.string	"Cuda compilation tools, release 13.0, V13.0.88"
        /*0030*/ 	.string	"Build cuda_13.0.r13.0/compiler.36424714_0"
        /*0030*/ 	.string	"-arch sm_100 -m 64 "



//--------------------- .note.nv.cuinfo           --------------------------
	.section	.note.nv.cuinfo,"",@"SHT_NOTE"
	.sectionflags	@"SHF_NOTE_NV_CUINFO"
        /*0018*/ 	.short	0x0002
        /*001a*/ 	.short	0x0064
        /*001c*/ 	.short	0x0082
	.zero		2


//--------------------- .nv.info                  --------------------------
	.section	.nv.info,"",@"SHT_CUDA_INFO"
	.align	4


	//----- nvinfo : EIATTR_REGCOUNT
	.align		4
        /*0000*/ 	.byte	0x04, 0x2f
        /*0002*/ 	.short	(.L_1 - .L_0)
	.align		4
.L_0:
        /*0004*/ 	.word	index@(_Z6reducePiiS_)
        /*0008*/ 	.word	0x0000000a


	//----- nvinfo : EIATTR_FRAME_SIZE
	.align		4
.L_1:
        /*000c*/ 	.byte	0x04, 0x11
        /*000e*/ 	.short	(.L_3 - .L_2)
	.align		4
.L_2:
        /*0010*/ 	.word	index@(_Z6reducePiiS_)
        /*0014*/ 	.word	0x00000000


	//----- nvinfo : EIATTR_MIN_STACK_SIZE
	.align		4
.L_3:
        /*0018*/ 	.byte	0x04, 0x12
        /*001a*/ 	.short	(.L_5 - .L_4)
	.align		4
.L_4:
        /*001c*/ 	.word	index@(_Z6reducePiiS_)
        /*0020*/ 	.word	0x00000000
.L_5:


//--------------------- .nv.compat                --------------------------
	.section	.nv.compat,"",@"SHT_CUDA_COMPAT_INFO"
	.align	4
        /*0000*/ 	.byte	0x02, 0x09, 0x00, 0x00, 0x02, 0x02, 0x01, 0x00, 0x02, 0x05, 0x05, 0x00, 0x03, 0x07, 0x01, 0x01
        /*0010*/ 	.byte	0x02, 0x03, 0x00, 0x00, 0x02, 0x06, 0x01, 0x00, 0x04, 0x0b, 0x08, 0x00, 0x09, 0x00, 0x00, 0x00
        /*0020*/ 	.byte	0x00, 0x00, 0x00, 0x00


//--------------------- .nv.info._Z6reducePiiS_   --------------------------
	.section	.nv.info._Z6reducePiiS_,"",@"SHT_CUDA_INFO"
	.sectionflags	@""
	.align	4


	//----- nvinfo : EIATTR_CUDA_API_VERSION
	.align		4
        /*0000*/ 	.byte	0x04, 0x37
        /*0002*/ 	.short	(.L_7 - .L_6)
.L_6:
        /*0004*/ 	.word	0x00000082


	//----- nvinfo : EIATTR_KPARAM_INFO
	.align		4
.L_7:
        /*0008*/ 	.byte	0x04, 0x17
        /*000a*/ 	.short	(.L_9 - .L_8)
.L_8:
        /*000c*/ 	.word	0x00000000
        /*0010*/ 	.short	0x0002
        /*0012*/ 	.short	0x0010
        /*0014*/ 	.byte	0x00, 0xf5, 0x21, 0x00


	//----- nvinfo : EIATTR_KPARAM_INFO
	.align		4
.L_9:
        /*0018*/ 	.byte	0x04, 0x17
        /*001a*/ 	.short	(.L_11 - .L_10)
.L_10:
        /*001c*/ 	.word	0x00000000
        /*0020*/ 	.short	0x0001
        /*0022*/ 	.short	0x0008
        /*0024*/ 	.byte	0x00, 0xf0, 0x11, 0x00


	//----- nvinfo : EIATTR_KPARAM_INFO
	.align		4
.L_11:
        /*0028*/ 	.byte	0x04, 0x17
        /*002a*/ 	.short	(.L_13 - .L_12)
.L_12:
        /*002c*/ 	.word	0x00000000
        /*0030*/ 	.short	0x0000
        /*0032*/ 	.short	0x0000
        /*0034*/ 	.byte	0x00, 0xf5, 0x21, 0x00


	//----- nvinfo : EIATTR_SPARSE_MMA_MASK
	.align		4
.L_13:
        /*0038*/ 	.byte	0x03, 0x50
        /*003a*/ 	.short	0x0000


	//----- nvinfo : EIATTR_MAXREG_COUNT
	.align		4
        /*003c*/ 	.byte	0x03, 0x1b
        /*003e*/ 	.short	0x00ff


	//----- nvinfo : EIATTR_NUM_BARRIERS
	.align		4
        /*0040*/ 	.byte	0x02, 0x4c
        /*0042*/ 	.byte	0x01
	.zero		1


	//----- nvinfo : EIATTR_MERCURY_ISA_VERSION
	.align		4
        /*0044*/ 	.byte	0x03, 0x5f
        /*0046*/ 	.short	0x0101


	//----- nvinfo : EIATTR_VRC_CTA_INIT_COUNT
	.align		4
        /*0048*/ 	.byte	0x02, 0x4a
	.zero		1
	.zero		1


	//----- nvinfo : EIATTR_EXIT_INSTR_OFFSETS
	.align		4
        /*004c*/ 	.byte	0x04, 0x1c
        /*004e*/ 	.short	(.L_15 - .L_14)


	//   ....[0]....
.L_14:
        /*0050*/ 	.word	0x00000270


	//----- nvinfo : EIATTR_CBANK_PARAM_SIZE
	.align		4
.L_15:
        /*0054*/ 	.byte	0x03, 0x19
        /*0056*/ 	.short	0x0018


	//----- nvinfo : EIATTR_PARAM_CBANK
	.align		4
        /*0058*/ 	.byte	0x04, 0x0a
        /*005a*/ 	.short	(.L_17 - .L_16)
	.align		4
.L_16:
        /*005c*/ 	.word	index@(.nv.constant0._Z6reducePiiS_)
        /*0060*/ 	.short	0x0380
        /*0062*/ 	.short	0x0018


	//----- nvinfo : EIATTR_SW_WAR
	.align		4
.L_17:
        /*0064*/ 	.byte	0x04, 0x36
        /*0066*/ 	.short	(.L_19 - .L_18)
.L_18:
        /*0068*/ 	.word	0x00000008
.L_19:


//--------------------- .nv.callgraph             --------------------------
	.section	.nv.callgraph,"",@"SHT_CUDA_CALLGRAPH"
	.align	4
	.sectionentsize	8
	.align		4
        /*0000*/ 	.word	0x00000000
	.align		4
        /*0004*/ 	.word	0xffffffff
	.align		4
        /*0008*/ 	.word	0x00000000
	.align		4
        /*000c*/ 	.word	0xfffffffe
	.align		4
        /*0010*/ 	.word	0x00000000
	.align		4
        /*0014*/ 	.word	0xfffffffd
	.align		4
        /*0018*/ 	.word	0x00000000
	.align		4
        /*001c*/ 	.word	0xfffffffc


//--------------------- .text._Z6reducePiiS_      --------------------------
	.section	.text._Z6reducePiiS_,"ax",@progbits
	.align	128
        .global         _Z6reducePiiS_
        .type           _Z6reducePiiS_,@function
        .size           _Z6reducePiiS_,(.L_x_3 - _Z6reducePiiS_)
        .other          _Z6reducePiiS_,@"STO_CUDA_ENTRY STV_DEFAULT"
_Z6reducePiiS_:
.text._Z6reducePiiS_:
[----:B------:R-:W-:Y:S01]  /*0000*/  LDC R1, c[0x0][0x37c] ;  /* 0x0000df00ff017b82 */ /* 0x000fe20000000800 */
[----:B------:R-:W0:Y:S01]  /*0010*/  S2R R6, SR_TID.X ;  /* 0x0000000000067919 */ /* 0x000e220000002100 */
[----:B------:R-:W0:Y:S01]  /*0020*/  LDCU UR8, c[0x0][0x360] ;  /* 0x00006c00ff0877ac */ /* 0x000e220008000800 */
[----:B------:R-:W0:Y:S01]  /*0030*/  S2R R7, SR_CTAID.X ;  /* 0x0000000000077919 */ /* 0x000e220000002500 */
[----:B------:R-:W1:Y:S01]  /*0040*/  LDCU UR4, c[0x0][0x388] ;  /* 0x00007100ff0477ac */ /* 0x000e620008000800 */
[----:B------:R-:W2:Y:S01]  /*0050*/  LDCU.64 UR6, c[0x0][0x358] ;  /* 0x00006b00ff0677ac */ /* 0x000ea20008000a00 */
[----:B0-----:R-:W-:-:S05]  /*0060*/  IMAD R5, R7, UR8, R6 ;  /* 0x0000000807057c24 */ /* 0x001fca000f8e0206 */
[----:B-1----:R-:W-:-:S13]  /*0070*/  ISETP.GE.AND P0, PT, R5, UR4, PT ;  /* 0x0000000405007c0c */ /* 0x002fda000bf06270 */
[----:B------:R-:W0:Y:S02]  /*0080*/  @!P0 LDC.64 R2, c[0x0][0x380] ;  /* 0x0000e000ff028b82 */ /* 0x000e240000000a00 */
[----:B0-----:R-:W-:-:S06]  /*0090*/  @!P0 IMAD.WIDE R2, R5, 0x4, R2 ;  /* 0x0000000405028825 */ /* 0x001fcc00078e0202 */
[----:B--2---:R-:W2:Y:S01]  /*00a0*/  @!P0 LDG.E R3, desc[UR6][R2.64] ;  /* 0x0000000602038981 */ /* 0x004ea2000c1e1900 */
[----:B------:R-:W0:Y:S01]  /*00b0*/  S2UR UR5, SR_CgaCtaId ;  /* 0x00000000000579c3 */ /* 0x000e220000008800 */
[----:B------:R-:W-:Y:S01]  /*00c0*/  IMAD.U32 R4, RZ, RZ, UR8 ;  /* 0x00000008ff047e24 */ /* 0x000fe2000f8e00ff */
[----:B------:R-:W-:-:S04]  /*00d0*/  UMOV UR4, 0x400 ;  /* 0x0000040000047882 */ /* 0x000fc80000000000 */
[----:B------:R-:W-:Y:S01]  /*00e0*/  ISETP.GE.U32.AND P1, PT, R4, 0x2, PT ;  /* 0x000000020400780c */ /* 0x000fe20003f26070 */
[----:B0-----:R-:W-:-:S06]  /*00f0*/  ULEA UR4, UR5, UR4, 0x18 ;  /* 0x0000000405047291 */ /* 0x001fcc000f8ec0ff */
[----:B------:R-:W-:-:S05]  /*0100*/  LEA R0, R6, UR4, 0x2 ;  /* 0x0000000406007c11 */ /* 0x000fca000f8e10ff */
[----:B--2---:R0:W-:Y:S04]  /*0110*/  @!P0 STS [R0], R3 ;  /* 0x0000000300008388 */ /* 0x0041e80000000800 */
[----:B------:R0:W-:Y:S01]  /*0120*/  @P0 STS [R0], RZ ;  /* 0x000000ff00000388 */ /* 0x0001e20000000800 */
[----:B------:R-:W-:Y:S06]  /*0130*/  BAR.SYNC.DEFER_BLOCKING 0x0 ;  /* 0x0000000000007b1d */ /* 0x000fec0000010000 */
[----:B------:R-:W-:Y:S05]  /*0140*/  @!P1 BRA `(.L_x_0) ;  /* 0x00000000002c9947 */ /* 0x000fea0003800000 */
.L_x_1:
[----:B------:R-:W-:-:S04]  /*0150*/  SHF.R.U32.HI R5, RZ, 0x1, R4 ;  /* 0x00000001ff057819 */ /* 0x000fc80000011604 */
[----:B------:R-:W-:-:S13]  /*0160*/  ISETP.GE.U32.AND P0, PT, R6, R5, PT ;  /* 0x000000050600720c */ /* 0x000fda0003f06070 */
[----:B------:R-:W-:Y:S01]  /*0170*/  @!P0 IMAD R2, R5, 0x4, R0 ;  /* 0x0000000405028824 */ /* 0x000fe200078e0200 */
[----:B0-----:R-:W-:Y:S05]  /*0180*/  @!P0 LDS R3, [R0] ;  /* 0x0000000000038984 */ /* 0x001fea0000000800 */
[----:B------:R-:W0:Y:S02]  /*0190*/  @!P0 LDS R2, [R2] ;  /* 0x0000000002028984 */ /* 0x000e240000000800 */
[----:B0-----:R-:W-:-:S05]  /*01a0*/  @!P0 IADD3 R3, PT, PT, R2, R3, RZ ;  /* 0x0000000302038210 */ /* 0x001fca0007ffe0ff */
[----:B------:R1:W-:Y:S01]  /*01b0*/  @!P0 STS [R0], R3 ;  /* 0x0000000300008388 */ /* 0x0003e20000000800 */
[----:B------:R-:W-:Y:S01]  /*01c0*/  BAR.SYNC.DEFER_BLOCKING 0x0 ;  /* 0x0000000000007b1d */ /* 0x000fe20000010000 */
[----:B------:R-:W-:Y:S01]  /*01d0*/  ISETP.GT.U32.AND P0, PT, R4, 0x3, PT ;  /* 0x000000030400780c */ /* 0x000fe20003f04070 */
[----:B------:R-:W-:-:S12]  /*01e0*/  IMAD.MOV.U32 R4, RZ, RZ, R5 ;  /* 0x000000ffff047224 */ /* 0x000fd800078e0005 */
[----:B-1----:R-:W-:Y:S05]  /*01f0*/  @P0 BRA `(.L_x_1) ;  /* 0xfffffffc00d40947 */ /* 0x002fea000383ffff */
.L_x_0:
[----:B------:R-:W1:Y:S01]  /*0200*/  S2UR UR5, SR_CgaCtaId ;  /* 0x00000000000579c3 */ /* 0x000e620000008800 */
[----:B------:R-:W-:-:S07]  /*0210*/  UMOV UR4, 0x400 ;  /* 0x0000040000047882 */ /* 0x000fce0000000000 */
[----:B0-----:R-:W0:Y:S01]  /*0220*/  LDC.64 R2, c[0x0][0x390] ;  /* 0x0000e400ff027b82 */ /* 0x001e220000000a00 */
[----:B-1----:R-:W-:Y:S01]  /*0230*/  ULEA UR4, UR5, UR4, 0x18 ;  /* 0x0000000405047291 */ /* 0x002fe2000f8ec0ff */
[----:B0-----:R-:W-:-:S08]  /*0240*/  IMAD.WIDE.U32 R2, R7, 0x4, R2 ;  /* 0x0000000407027825 */ /* 0x001fd000078e0002 */
[----:B------:R-:W0:Y:S04]  /*0250*/  LDS R5, [UR4] ;  /* 0x00000004ff057984 */ /* 0x000e280008000800 */
[----:B0-----:R-:W-:Y:S01]  /*0260*/  STG.E desc[UR6][R2.64], R5 ;  /* 0x0000000502007986 */ /* 0x001fe2000c101906 */
[----:B------:R-:W-:Y:S05]  /*0270*/  EXIT ;  /* 0x000000000000794d */ /* 0x000fea0003800000 */
.L_x_2:
[----:B------:R-:W-:-:S00]  /*0280*/  BRA `(.L_x_2) ;  /* 0xfffffffc00fc7947 */ /* 0x000fc0000383ffff */
[----:B------:R-:W-:-:S00]  /*0290*/  NOP ;  /* 0x0000000000007918 */ /* 0x000fc00000000000 */
        /* <DEDUP_REMOVED lines=14> */
.L_x_3:


//--------------------- .nv.shared._Z6reducePiiS_ --------------------------
	.section	.nv.shared._Z6reducePiiS_,"aw",@nobits
	.sectionflags	@""
	.align	4
.nv.shared._Z6reducePiiS_:
	.zero		1280


//--------------------- .nv.shared.reserved.0     --------------------------
	.section	.nv.shared.reserved.0,"aw",@nobits
	.weak		__nv_reservedSMEM_offset_0_alias
	.size		__nv_reservedSMEM_offset_0_alias, 0, 64
	.other		__nv_reservedSMEM_offset_0_alias,@"STO_CUDA_RESERVED_SHARED STV_DEFAULT"
__nv_reservedSMEM_offset_0_alias:
	.zero		0
	.zero		64


//--------------------- .nv.constant0._Z6reducePiiS_ --------------------------
	.section	.nv.constant0._Z6reducePiiS_,"a",@progbits
	.sectionflags	@""
	.align	4
.nv.constant0._Z6reducePiiS_:
	.zero		920


//--------------------- SYMBOLS --------------------------

	.type		.nv.reservedSmem.offset0,@object
	.size		.nv.reservedSmem.offset0,0x4
	.type		.nv.reservedSmem.cap,@object
	.size		.nv.reservedSmem.cap,0x4
